//
// Generated by NVIDIA NVVM Compiler
//
// Compiler Build ID: CL-36424714
// Cuda compilation tools, release 13.0, V13.0.88
// Based on NVVM 20.0.0
//

.version 9.0
.target sm_100
.address_size 64

	// .globl	_Z12init_to_zeroPj

.visible .entry _Z12init_to_zeroPj(
	.param .u64 .ptr .align 1 _Z12init_to_zeroPj_param_0
)
{
	.reg .pred 	%p<4>;
	.reg .b32 	%r<6>;
	.reg .b64 	%rd<5>;

	ld.param.u64 	%rd1, [_Z12init_to_zeroPj_param_0];
	mov.u32 	%r2, %ctaid.x;
	mov.u32 	%r3, %tid.x;
	mad.lo.s32 	%r1, %r2, 300, %r3;
	setp.gt.u32 	%p1, %r2, 4;
	setp.gt.u32 	%p2, %r3, 299;
	or.pred  	%p3, %p1, %p2;
	@%p3 bra 	$L__BB0_2;
	cvta.to.global.u64 	%rd2, %rd1;
	mul.wide.u32 	%rd3, %r1, 4;
	add.s64 	%rd4, %rd2, %rd3;
	mov.b32 	%r5, 10;
	st.global.u32 	[%rd4], %r5;
$L__BB0_2:
	ret;

}


// ===== COMPILED SASS (sm_100) =====

	.target	sm_100

	.elftype	@"ET_EXEC"


//--------------------- .note.nv.tkinfo           --------------------------
	.section	.note.nv.tkinfo,"",@"SHT_NOTE"
	.sectionflags	@"SHF_NOTE_NV_TKINFO"
	.tkinfo
        /*0018*/ 	.word	0x00000002
        /*0030*/ 	.string	""
        /*0030*/ 	.string	"ptxas"
        /*0030*/ 	.string	"Cuda compilation tools, release 13.0, V13.0.88"
        /*0030*/ 	.string	"Build cuda_13.0.r13.0/compiler.36424714_0"
        /*0030*/ 	.string	"-arch sm_100 -m 64 "



//--------------------- .note.nv.cuinfo           --------------------------
	.section	.note.nv.cuinfo,"",@"SHT_NOTE"
	.sectionflags	@"SHF_NOTE_NV_CUINFO"
        /*0018*/ 	.short	0x0002
        /*001a*/ 	.short	0x0064
        /*001c*/ 	.short	0x0082
	.zero		2


//--------------------- .nv.info                  --------------------------
	.section	.nv.info,"",@"SHT_CUDA_INFO"
	.align	4


	//----- nvinfo : EIATTR_REGCOUNT
	.align		4
        /*0000*/ 	.byte	0x04, 0x2f
        /*0002*/ 	.short	(.L_1 - .L_0)
	.align		4
.L_0:
        /*0004*/ 	.word	index@(_Z12init_to_zeroPj)
        /*0008*/ 	.word	0x0000000a


	//----- nvinfo : EIATTR_FRAME_SIZE
	.align		4
.L_1:
        /*000c*/ 	.byte	0x04, 0x11
        /*000e*/ 	.short	(.L_3 - .L_2)
	.align		4
.L_2:
        /*0010*/ 	.word	index@(_Z12init_to_zeroPj)
        /*0014*/ 	.word	0x00000000


	//----- nvinfo : EIATTR_MIN_STACK_SIZE
	.align		4
.L_3:
        /*0018*/ 	.byte	0x04, 0x12
        /*001a*/ 	.short	(.L_5 - .L_4)
	.align		4
.L_4:
        /*001c*/ 	.word	index@(_Z12init_to_zeroPj)
        /*0020*/ 	.word	0x00000000
.L_5:


//--------------------- .nv.compat                --------------------------
	.section	.nv.compat,"",@"SHT_CUDA_COMPAT_INFO"
	.align	4
        /*0000*/ 	.byte	0x02, 0x09, 0x00, 0x00, 0x02, 0x02, 0x01, 0x00, 0x02, 0x05, 0x05, 0x00, 0x03, 0x07, 0x01, 0x01
        /*0010*/ 	.byte	0x02, 0x03, 0x00, 0x00, 0x02, 0x06, 0x01, 0x00, 0x04, 0x0b, 0x08, 0x00, 0x09, 0x00, 0x00, 0x00
        /*0020*/ 	.byte	0x00, 0x00, 0x00, 0x00


//--------------------- .nv.info._Z12init_to_zeroPj --------------------------
	.section	.nv.info._Z12init_to_zeroPj,"",@"SHT_CUDA_INFO"
	.sectionflags	@""
	.align	4


	//----- nvinfo : EIATTR_CUDA_API_VERSION
	.align		4
        /*0000*/ 	.byte	0x04, 0x37
        /*0002*/ 	.short	(.L_7 - .L_6)
.L_6:
        /*0004*/ 	.word	0x00000082


	//----- nvinfo : EIATTR_KPARAM_INFO
	.align		4
.L_7:
        /*0008*/ 	.byte	0x04, 0x17
        /*000a*/ 	.short	(.L_9 - .L_8)
.L_8:
        /*000c*/ 	.word	0x00000000
        /*0010*/ 	.short	0x0000
        /*0012*/ 	.short	0x0000
        /*0014*/ 	.byte	0x00, 0xf5, 0x21, 0x00


	//----- nvinfo : EIATTR_SPARSE_MMA_MASK
	.align		4
.L_9:
        /*0018*/ 	.byte	0x03, 0x50
        /*001a*/ 	.short	0x0000


	//----- nvinfo : EIATTR_MAXREG_COUNT
	.align		4
        /*001c*/ 	.byte	0x03, 0x1b
        /*001e*/ 	.short	0x00ff


	//----- nvinfo : EIATTR_MERCURY_ISA_VERSION
	.align		4
        /*0020*/ 	.byte	0x03, 0x5f
        /*0022*/ 	.short	0x0101


	//----- nvinfo : EIATTR_VRC_CTA_INIT_COUNT
	.align		4
        /*0024*/ 	.byte	0x02, 0x4a
	.zero		1
	.zero		1


	//----- nvinfo : EIATTR_EXIT_INSTR_OFFSETS
	.align		4
        /*0028*/ 	.byte	0x04, 0x1c
        /*002a*/ 	.short	(.L_11 - .L_10)


	//   ....[0]....
.L_10:
        /*002c*/ 	.word	0x00000050


	//   ....[1]....
        /*0030*/ 	.word	0x000000c0


	//----- nvinfo : EIATTR_CBANK_PARAM_SIZE
	.align		4
.L_11:
        /*0034*/ 	.byte	0x03, 0x19
        /*0036*/ 	.short	0x0008


	//----- nvinfo : EIATTR_PARAM_CBANK
	.align		4
        /*0038*/ 	.byte	0x04, 0x0a
        /*003a*/ 	.short	(.L_13 - .L_12)
	.align		4
.L_12:
        /*003c*/ 	.word	index@(.nv.constant0._Z12init_to_zeroPj)
        /*0040*/ 	.short	0x0380
        /*0042*/ 	.short	0x0008


	//----- nvinfo : EIATTR_SW_WAR
	.align		4
.L_13:
        /*0044*/ 	.byte	0x04, 0x36
        /*0046*/ 	.short	(.L_15 - .L_14)
.L_14:
        /*0048*/ 	.word	0x00000008
.L_15:


//--------------------- .nv.callgraph             --------------------------
	.section	.nv.callgraph,"",@"SHT_CUDA_CALLGRAPH"
	.align	4
	.sectionentsize	8
	.align		4
        /*0000*/ 	.word	0x00000000
	.align		4
        /*0004*/ 	.word	0xffffffff
	.align		4
        /*0008*/ 	.word	0x00000000
	.align		4
        /*000c*/ 	.word	0xfffffffe
	.align		4
        /*0010*/ 	.word	0x00000000
	.align		4
        /*0014*/ 	.word	0xfffffffd
	.align		4
        /*0018*/ 	.word	0x00000000
	.align		4
        /*001c*/ 	.word	0xfffffffc


//--------------------- .text._Z12init_to_zeroPj  --------------------------
	.section	.text._Z12init_to_zeroPj,"ax",@progbits
	.align	128
        .global         _Z12init_to_zeroPj
        .type           _Z12init_to_zeroPj,@function
        .size           _Z12init_to_zeroPj,(.L_x_1 - _Z12init_to_zeroPj)
        .other          _Z12init_to_zeroPj,@"STO_CUDA_ENTRY STV_DEFAULT"
_Z12init_to_zeroPj:
.text._Z12init_to_zeroPj:
[----:B------:R-:W-:Y:S01]  /*0000*/  LDC R1, c[0x0][0x37c] ;  /* 0x0000df00ff017b82 */ /* 0x000fe20000000800 */
[----:B------:R-:W0:Y:S01]  /*0010*/  S2R R0, SR_TID.X ;  /* 0x0000000000007919 */ /* 0x000e220000002100 */
[----:B------:R-:W1:Y:S01]  /*0020*/  S2R R5, SR_CTAID.X ;  /* 0x0000000000057919 */ /* 0x000e620000002500 */
[----:B0-----:R-:W-:-:S04]  /*0030*/  ISETP.GT.U32.AND P0, PT, R0, 0x12b, PT ;  /* 0x0000012b0000780c */ /* 0x001fc80003f04070 */
[----:B-1----:R-:W-:-:S13]  /*0040*/  ISETP.GT.U32.OR P0, PT, R5, 0x4, P0 ;  /* 0x000000040500780c */ /* 0x002fda0000704470 */
[----:B------:R-:W-:Y:S05]  /*0050*/  @P0 EXIT ;  /* 0x000000000000094d */ /* 0x000fea0003800000 */
[----:B------:R-:W0:Y:S01]  /*0060*/  LDC.64 R2, c[0x0][0x380] ;  /* 0x0000e000ff027b82 */ /* 0x000e220000000a00 */
[----:B------:R-:W1:Y:S01]  /*0070*/  LDCU.64 UR4, c[0x0][0x358] ;  /* 0x00006b00ff0477ac */ /* 0x000e620008000a00 */
[----:B------:R-:W-:Y:S02]  /*0080*/  IMAD R5, R5, 0x12c, R0 ;  /* 0x0000012c05057824 */ /* 0x000fe400078e0200 */
[----:B------:R-:W-:Y:S02]  /*0090*/  HFMA2 R7, -RZ, RZ, 0, 5.9604644775390625e-07 ;  /* 0x0000000aff077431 */ /* 0x000fe400000001ff */
[----:B0-----:R-:W-:-:S05]  /*00a0*/  IMAD.WIDE.U32 R2, R5, 0x4, R2 ;  /* 0x0000000405027825 */ /* 0x001fca00078e0002 */
[----:B-1----:R-:W-:Y:S01]  /*00b0*/  STG.E desc[UR4][R2.64], R7 ;  /* 0x0000000702007986 */ /* 0x002fe2000c101904 */
[----:B------:R-:W-:Y:S05]  /*00c0*/  EXIT ;  /* 0x000000000000794d */ /* 0x000fea0003800000 */
.L_x_0:
[----:B------:R-:W-:-:S00]  /*00d0*/  BRA `(.L_x_0) ;  /* 0xfffffffc00fc7947 */ /* 0x000fc0000383ffff */
[----:B------:R-:W-:-:S00]  /*00e0*/  NOP ;  /* 0x0000000000007918 */ /* 0x000fc00000000000 */
        /* <DEDUP_REMOVED lines=9> */
.L_x_1:


//--------------------- .nv.shared.reserved.0     --------------------------
	.section	.nv.shared.reserved.0,"aw",@nobits
	.weak		__nv_reservedSMEM_offset_0_alias
	.size		__nv_reservedSMEM_offset_0_alias, 0, 64
	.other		__nv_reservedSMEM_offset_0_alias,@"STO_CUDA_RESERVED_SHARED STV_DEFAULT"
__nv_reservedSMEM_offset_0_alias:
	.zero		0
	.zero		64


//--------------------- .nv.constant0._Z12init_to_zeroPj --------------------------
	.section	.nv.constant0._Z12init_to_zeroPj,"a",@progbits
	.sectionflags	@""
	.align	4
.nv.constant0._Z12init_to_zeroPj:
	.zero		904


//--------------------- SYMBOLS --------------------------

	.type		.nv.reservedSmem.offset0,@object
	.size		.nv.reservedSmem.offset0,0x4
